//
// Generated by NVIDIA NVVM Compiler
//
// Compiler Build ID: CL-36424714
// Cuda compilation tools, release 13.0, V13.0.88
// Based on NVVM 20.0.0
//

.version 9.0
.target sm_100
.address_size 64

	// .globl	_Z11primeKernelPii

.visible .entry _Z11primeKernelPii(
	.param .u64 .ptr .align 1 _Z11primeKernelPii_param_0,
	.param .u32 _Z11primeKernelPii_param_1
)
{
	.reg .pred 	%p<4>;
	.reg .b32 	%r<18>;
	.reg .b64 	%rd<5>;

	ld.param.u64 	%rd1, [_Z11primeKernelPii_param_0];
	mov.u32 	%r7, %ntid.x;
	mov.u32 	%r8, %ctaid.x;
	mov.u32 	%r9, %tid.x;
	mad.lo.s32 	%r1, %r7, %r8, %r9;
	add.s32 	%r2, %r1, 1;
	setp.lt.u32 	%p1, %r2, 4;
	mov.b32 	%r6, 1;
	mov.u32 	%r17, %r6;
	@%p1 bra 	$L__BB0_4;
	mov.b32 	%r16, 2;
	bra.uni 	$L__BB0_3;
$L__BB0_2:
	add.s32 	%r3, %r16, 1;
	mad.lo.s32 	%r14, %r16, %r16, %r16;
	add.s32 	%r15, %r14, %r3;
	setp.gt.u32 	%p3, %r15, %r2;
	mov.u32 	%r16, %r3;
	mov.u32 	%r17, %r6;
	@%p3 bra 	$L__BB0_4;
$L__BB0_3:
	rem.u32 	%r12, %r2, %r16;
	setp.ne.s32 	%p2, %r12, 0;
	mov.b32 	%r17, 0;
	@%p2 bra 	$L__BB0_2;
$L__BB0_4:
	cvta.to.global.u64 	%rd2, %rd1;
	mul.wide.u32 	%rd3, %r1, 4;
	add.s64 	%rd4, %rd2, %rd3;
	st.global.u32 	[%rd4], %r17;
	ret;

}


// ===== COMPILED SASS (sm_100) =====

	.target	sm_100

	.elftype	@"ET_EXEC"


//--------------------- .note.nv.tkinfo           --------------------------
	.section	.note.nv.tkinfo,"",@"SHT_NOTE"
	.sectionflags	@"SHF_NOTE_NV_TKINFO"
	.tkinfo
        /*0018*/ 	.word	0x00000002
        /*0030*/ 	.string	""
        /*0030*/ 	.string	"ptxas"
        /*0030*/ 	.string	"Cuda compilation tools, release 13.0, V13.0.88"
        /*0030*/ 	.string	"Build cuda_13.0.r13.0/compiler.36424714_0"
        /*0030*/ 	.string	"-arch sm_100 -m 64 "



//--------------------- .note.nv.cuinfo           --------------------------
	.section	.note.nv.cuinfo,"",@"SHT_NOTE"
	.sectionflags	@"SHF_NOTE_NV_CUINFO"
        /*0018*/ 	.short	0x0002
        /*001a*/ 	.short	0x0064
        /*001c*/ 	.short	0x0082
	.zero		2


//--------------------- .nv.info                  --------------------------
	.section	.nv.info,"",@"SHT_CUDA_INFO"
	.align	4


	//----- nvinfo : EIATTR_REGCOUNT
	.align		4
        /*0000*/ 	.byte	0x04, 0x2f
        /*0002*/ 	.short	(.L_1 - .L_0)
	.align		4
.L_0:
        /*0004*/ 	.word	index@(_Z11primeKernelPii)
        /*0008*/ 	.word	0x0000000c


	//----- nvinfo : EIATTR_FRAME_SIZE
	.align		4
.L_1:
        /*000c*/ 	.byte	0x04, 0x11
        /*000e*/ 	.short	(.L_3 - .L_2)
	.align		4
.L_2:
        /*0010*/ 	.word	index@(_Z11primeKernelPii)
        /*0014*/ 	.word	0x00000000


	//----- nvinfo : EIATTR_MIN_STACK_SIZE
	.align		4
.L_3:
        /*0018*/ 	.byte	0x04, 0x12
        /*001a*/ 	.short	(.L_5 - .L_4)
	.align		4
.L_4:
        /*001c*/ 	.word	index@(_Z11primeKernelPii)
        /*0020*/ 	.word	0x00000000
.L_5:


//--------------------- .nv.compat                --------------------------
	.section	.nv.compat,"",@"SHT_CUDA_COMPAT_INFO"
	.align	4
        /*0000*/ 	.byte	0x02, 0x09, 0x00, 0x00, 0x02, 0x02, 0x01, 0x00, 0x02, 0x05, 0x05, 0x00, 0x03, 0x07, 0x01, 0x01
        /*0010*/ 	.byte	0x02, 0x03, 0x00, 0x00, 0x02, 0x06, 0x01, 0x00, 0x04, 0x0b, 0x08, 0x00, 0x09, 0x00, 0x00, 0x00
        /*0020*/ 	.byte	0x00, 0x00, 0x00, 0x00


//--------------------- .nv.info._Z11primeKernelPii --------------------------
	.section	.nv.info._Z11primeKernelPii,"",@"SHT_CUDA_INFO"
	.sectionflags	@""
	.align	4


	//----- nvinfo : EIATTR_CUDA_API_VERSION
	.align		4
        /*0000*/ 	.byte	0x04, 0x37
        /*0002*/ 	.short	(.L_7 - .L_6)
.L_6:
        /*0004*/ 	.word	0x00000082


	//----- nvinfo : EIATTR_KPARAM_INFO
	.align		4
.L_7:
        /*0008*/ 	.byte	0x04, 0x17
        /*000a*/ 	.short	(.L_9 - .L_8)
.L_8:
        /*000c*/ 	.word	0x00000000
        /*0010*/ 	.short	0x0001
        /*0012*/ 	.short	0x0008
        /*0014*/ 	.byte	0x00, 0xf0, 0x11, 0x00


	//----- nvinfo : EIATTR_KPARAM_INFO
	.align		4
.L_9:
        /*0018*/ 	.byte	0x04, 0x17
        /*001a*/ 	.short	(.L_11 - .L_10)
.L_10:
        /*001c*/ 	.word	0x00000000
        /*0020*/ 	.short	0x0000
        /*0022*/ 	.short	0x0000
        /*0024*/ 	.byte	0x00, 0xf5, 0x21, 0x00


	//----- nvinfo : EIATTR_SPARSE_MMA_MASK
	.align		4
.L_11:
        /*0028*/ 	.byte	0x03, 0x50
        /*002a*/ 	.short	0x0000


	//----- nvinfo : EIATTR_MAXREG_COUNT
	.align		4
        /*002c*/ 	.byte	0x03, 0x1b
        /*002e*/ 	.short	0x00ff


	//----- nvinfo : EIATTR_MERCURY_ISA_VERSION
	.align		4
        /*0030*/ 	.byte	0x03, 0x5f
        /*0032*/ 	.short	0x0101


	//----- nvinfo : EIATTR_VRC_CTA_INIT_COUNT
	.align		4
        /*0034*/ 	.byte	0x02, 0x4a
	.zero		1
	.zero		1


	//----- nvinfo : EIATTR_EXIT_INSTR_OFFSETS
	.align		4
        /*0038*/ 	.byte	0x04, 0x1c
        /*003a*/ 	.short	(.L_13 - .L_12)


	//   ....[0]....
.L_12:
        /*003c*/ 	.word	0x000002a0


	//----- nvinfo : EIATTR_CRS_STACK_SIZE
	.align		4
.L_13:
        /*0040*/ 	.byte	0x04, 0x1e
        /*0042*/ 	.short	(.L_15 - .L_14)
.L_14:
        /*0044*/ 	.word	0x00000000


	//----- nvinfo : EIATTR_CBANK_PARAM_SIZE
	.align		4
.L_15:
        /*0048*/ 	.byte	0x03, 0x19
        /*004a*/ 	.short	0x000c


	//----- nvinfo : EIATTR_PARAM_CBANK
	.align		4
        /*004c*/ 	.byte	0x04, 0x0a
        /*004e*/ 	.short	(.L_17 - .L_16)
	.align		4
.L_16:
        /*0050*/ 	.word	index@(.nv.constant0._Z11primeKernelPii)
        /*0054*/ 	.short	0x0380
        /*0056*/ 	.short	0x000c


	//----- nvinfo : EIATTR_SW_WAR
	.align		4
.L_17:
        /*0058*/ 	.byte	0x04, 0x36
        /*005a*/ 	.short	(.L_19 - .L_18)
.L_18:
        /*005c*/ 	.word	0x00000008
.L_19:


//--------------------- .nv.callgraph             --------------------------
	.section	.nv.callgraph,"",@"SHT_CUDA_CALLGRAPH"
	.align	4
	.sectionentsize	8
	.align		4
        /*0000*/ 	.word	0x00000000
	.align		4
        /*0004*/ 	.word	0xffffffff
	.align		4
        /*0008*/ 	.word	0x00000000
	.align		4
        /*000c*/ 	.word	0xfffffffe
	.align		4
        /*0010*/ 	.word	0x00000000
	.align		4
        /*0014*/ 	.word	0xfffffffd
	.align		4
        /*0018*/ 	.word	0x00000000
	.align		4
        /*001c*/ 	.word	0xfffffffc


//--------------------- .text._Z11primeKernelPii  --------------------------
	.section	.text._Z11primeKernelPii,"ax",@progbits
	.align	128
        .global         _Z11primeKernelPii
        .type           _Z11primeKernelPii,@function
        .size           _Z11primeKernelPii,(.L_x_4 - _Z11primeKernelPii)
        .other          _Z11primeKernelPii,@"STO_CUDA_ENTRY STV_DEFAULT"
_Z11primeKernelPii:
.text._Z11primeKernelPii:
[----:B------:R-:W-:Y:S01]  /*0000*/  LDC R1, c[0x0][0x37c] ;  /* 0x0000df00ff017b82 */ /* 0x000fe20000000800 */
[----:B------:R-:W0:Y:S01]  /*0010*/  S2R R5, SR_CTAID.X ;  /* 0x0000000000057919 */ /* 0x000e220000002500 */
[----:B------:R-:W0:Y:S01]  /*0020*/  LDCU UR4, c[0x0][0x360] ;  /* 0x00006c00ff0477ac */ /* 0x000e220008000800 */
[----:B------:R-:W-:Y:S01]  /*0030*/  BSSY.RECONVERGENT B0, `(.L_x_0) ;  /* 0x0000023000007945 */ /* 0x000fe20003800200 */
[----:B------:R-:W-:Y:S01]  /*0040*/  HFMA2 R7, -RZ, RZ, 0, 5.9604644775390625e-08 ;  /* 0x00000001ff077431 */ /* 0x000fe200000001ff */
[----:B------:R-:W0:Y:S02]  /*0050*/  S2R R0, SR_TID.X ;  /* 0x0000000000007919 */ /* 0x000e240000002100 */
[----:B0-----:R-:W-:Y:S01]  /*0060*/  IMAD R5, R5, UR4, R0 ;  /* 0x0000000405057c24 */ /* 0x001fe2000f8e0200 */
[----:B------:R-:W0:Y:S04]  /*0070*/  LDCU.64 UR4, c[0x0][0x358] ;  /* 0x00006b00ff0477ac */ /* 0x000e280008000a00 */
[----:B------:R-:W-:-:S04]  /*0080*/  IADD3 R0, PT, PT, R5, 0x1, RZ ;  /* 0x0000000105007810 */ /* 0x000fc80007ffe0ff */
[----:B------:R-:W-:-:S13]  /*0090*/  ISETP.GE.U32.AND P0, PT, R0, 0x4, PT ;  /* 0x000000040000780c */ /* 0x000fda0003f06070 */
[----:B0-----:R-:W-:Y:S05]  /*00a0*/  @!P0 BRA `(.L_x_1) ;  /* 0x00000000006c8947 */ /* 0x001fea0003800000 */
[----:B------:R-:W-:-:S07]  /*00b0*/  IMAD.MOV.U32 R9, RZ, RZ, 0x2 ;  /* 0x00000002ff097424 */ /* 0x000fce00078e00ff */
.L_x_2:
[----:B------:R-:W0:Y:S01]  /*00c0*/  I2F.U32.RP R4, R9 ;  /* 0x0000000900047306 */ /* 0x000e220000209000 */
[----:B------:R-:W-:-:S07]  /*00d0*/  ISETP.NE.U32.AND P1, PT, R9, RZ, PT ;  /* 0x000000ff0900720c */ /* 0x000fce0003f25070 */
[----:B0-----:R-:W0:Y:S02]  /*00e0*/  MUFU.RCP R4, R4 ;  /* 0x0000000400047308 */ /* 0x001e240000001000 */
[----:B0-----:R-:W-:-:S06]  /*00f0*/  IADD3 R2, PT, PT, R4, 0xffffffe, RZ ;  /* 0x0ffffffe04027810 */ /* 0x001fcc0007ffe0ff */
[----:B------:R0:W1:Y:S02]  /*0100*/  F2I.FTZ.U32.TRUNC.NTZ R3, R2 ;  /* 0x0000000200037305 */ /* 0x000064000021f000 */
[----:B0-----:R-:W-:Y:S01]  /*0110*/  MOV R2, RZ ;  /* 0x000000ff00027202 */ /* 0x001fe20000000f00 */
[----:B-1----:R-:W-:-:S04]  /*0120*/  IMAD.MOV R6, RZ, RZ, -R3 ;  /* 0x000000ffff067224 */ /* 0x002fc800078e0a03 */
[----:B------:R-:W-:-:S04]  /*0130*/  IMAD R7, R6, R9, RZ ;  /* 0x0000000906077224 */ /* 0x000fc800078e02ff */
[----:B------:R-:W-:-:S04]  /*0140*/  IMAD.HI.U32 R3, R3, R7, R2 ;  /* 0x0000000703037227 */ /* 0x000fc800078e0002 */
[----:B------:R-:W-:Y:S02]  /*0150*/  HFMA2 R7, -RZ, RZ, 0, 0 ;  /* 0x00000000ff077431 */ /* 0x000fe400000001ff */
[----:B------:R-:W-:-:S04]  /*0160*/  IMAD.HI.U32 R3, R3, R0, RZ ;  /* 0x0000000003037227 */ /* 0x000fc800078e00ff */
[----:B------:R-:W-:-:S04]  /*0170*/  IMAD.MOV R3, RZ, RZ, -R3 ;  /* 0x000000ffff037224 */ /* 0x000fc800078e0a03 */
[----:B------:R-:W-:-:S05]  /*0180*/  IMAD R6, R9, R3, R0 ;  /* 0x0000000309067224 */ /* 0x000fca00078e0200 */
[----:B------:R-:W-:-:S13]  /*0190*/  ISETP.GE.U32.AND P0, PT, R6, R9, PT ;  /* 0x000000090600720c */ /* 0x000fda0003f06070 */
[----:B------:R-:W-:-:S04]  /*01a0*/  @P0 IADD3 R6, PT, PT, R6, -R9, RZ ;  /* 0x8000000906060210 */ /* 0x000fc80007ffe0ff */
[----:B------:R-:W-:-:S13]  /*01b0*/  ISETP.GE.U32.AND P0, PT, R6, R9, PT ;  /* 0x000000090600720c */ /* 0x000fda0003f06070 */
[----:B------:R-:W-:Y:S01]  /*01c0*/  @P0 IMAD.IADD R6, R6, 0x1, -R9 ;  /* 0x0000000106060824 */ /* 0x000fe200078e0a09 */
[----:B------:R-:W-:-:S04]  /*01d0*/  @!P1 LOP3.LUT R6, RZ, R9, RZ, 0x33, !PT ;  /* 0x00000009ff069212 */ /* 0x000fc800078e33ff */
[----:B------:R-:W-:-:S13]  /*01e0*/  ISETP.NE.AND P0, PT, R6, RZ, PT ;  /* 0x000000ff0600720c */ /* 0x000fda0003f05270 */
[----:B------:R-:W-:Y:S05]  /*01f0*/  @!P0 BRA `(.L_x_1) ;  /* 0x0000000000188947 */ /* 0x000fea0003800000 */
[C---:B------:R-:W-:Y:S02]  /*0200*/  IMAD R2, R9.reuse, R9, R9 ;  /* 0x0000000909027224 */ /* 0x040fe400078e0209 */
[----:B------:R-:W-:-:S05]  /*0210*/  VIADD R9, R9, 0x1 ;  /* 0x0000000109097836 */ /* 0x000fca0000000000 */
[----:B------:R-:W-:-:S04]  /*0220*/  IADD3 R3, PT, PT, R9, R2, RZ ;  /* 0x0000000209037210 */ /* 0x000fc80007ffe0ff */
[----:B------:R-:W-:-:S13]  /*0230*/  ISETP.GT.U32.AND P0, PT, R3, R0, PT ;  /* 0x000000000300720c */ /* 0x000fda0003f04070 */
[----:B------:R-:W-:Y:S05]  /*0240*/  @!P0 BRA `(.L_x_2) ;  /* 0xfffffffc009c8947 */ /* 0x000fea000383ffff */
[----:B------:R-:W-:-:S07]  /*0250*/  IMAD.MOV.U32 R7, RZ, RZ, 0x1 ;  /* 0x00000001ff077424 */ /* 0x000fce00078e00ff */
.L_x_1:
[----:B------:R-:W-:Y:S05]  /*0260*/  BSYNC.RECONVERGENT B0 ;  /* 0x0000000000007941 */ /* 0x000fea0003800200 */
.L_x_0:
[----:B------:R-:W0:Y:S02]  /*0270*/  LDC.64 R2, c[0x0][0x380] ;  /* 0x0000e000ff027b82 */ /* 0x000e240000000a00 */
[----:B0-----:R-:W-:-:S05]  /*0280*/  IMAD.WIDE.U32 R2, R5, 0x4, R2 ;  /* 0x0000000405027825 */ /* 0x001fca00078e0002 */
[----:B------:R-:W-:Y:S01]  /*0290*/  STG.E desc[UR4][R2.64], R7 ;  /* 0x0000000702007986 */ /* 0x000fe2000c101904 */
[----:B------:R-:W-:Y:S05]  /*02a0*/  EXIT ;  /* 0x000000000000794d */ /* 0x000fea0003800000 */
.L_x_3:
[----:B------:R-:W-:-:S00]  /*02b0*/  BRA `(.L_x_3) ;  /* 0xfffffffc00fc7947 */ /* 0x000fc0000383ffff */
[----:B------:R-:W-:-:S00]  /*02c0*/  NOP ;  /* 0x0000000000007918 */ /* 0x000fc00000000000 */
        /* <DEDUP_REMOVED lines=11> */
.L_x_4:


//--------------------- .nv.shared.reserved.0     --------------------------
	.section	.nv.shared.reserved.0,"aw",@nobits
	.weak		__nv_reservedSMEM_offset_0_alias
	.size		__nv_reservedSMEM_offset_0_alias, 0, 64
	.other		__nv_reservedSMEM_offset_0_alias,@"STO_CUDA_RESERVED_SHARED STV_DEFAULT"
__nv_reservedSMEM_offset_0_alias:
	.zero		0
	.zero		64


//--------------------- .nv.constant0._Z11primeKernelPii --------------------------
	.section	.nv.constant0._Z11primeKernelPii,"a",@progbits
	.sectionflags	@""
	.align	4
.nv.constant0._Z11primeKernelPii:
	.zero		908


//--------------------- SYMBOLS --------------------------

	.type		.nv.reservedSmem.offset0,@object
	.size		.nv.reservedSmem.offset0,0x4
